//
// Generated by NVIDIA NVVM Compiler
//
// Compiler Build ID: CL-36424714
// Cuda compilation tools, release 13.0, V13.0.88
// Based on NVVM 20.0.0
//

.version 9.0
.target sm_100
.address_size 64

	// .globl	_Z17prefix_sum_kernelILi256EEvPfS0_i
// _ZZ14BlockPrefixSumILi256EEffE4smem has been demoted

.visible .entry _Z17prefix_sum_kernelILi256EEvPfS0_i(
	.param .u64 .ptr .align 1 _Z17prefix_sum_kernelILi256EEvPfS0_i_param_0,
	.param .u64 .ptr .align 1 _Z17prefix_sum_kernelILi256EEvPfS0_i_param_1,
	.param .u32 _Z17prefix_sum_kernelILi256EEvPfS0_i_param_2
)
{
	.reg .pred 	%p<22>;
	.reg .b32 	%r<27>;
	.reg .b32 	%f<34>;
	.reg .b64 	%rd<9>;
	// demoted variable
	.shared .align 4 .b8 _ZZ14BlockPrefixSumILi256EEffE4smem[32];
	ld.param.u64 	%rd1, [_Z17prefix_sum_kernelILi256EEvPfS0_i_param_0];
	ld.param.u64 	%rd2, [_Z17prefix_sum_kernelILi256EEvPfS0_i_param_1];
	ld.param.u32 	%r4, [_Z17prefix_sum_kernelILi256EEvPfS0_i_param_2];
	mov.u32 	%r1, %tid.x;
	setp.ge.s32 	%p1, %r1, %r4;
	mov.f32 	%f32, 0f00000000;
	@%p1 bra 	$L__BB0_2;
	cvta.to.global.u64 	%rd3, %rd1;
	mul.wide.u32 	%rd4, %r1, 4;
	add.s64 	%rd5, %rd3, %rd4;
	ld.global.f32 	%f32, [%rd5];
$L__BB0_2:
	and.b32  	%r2, %r1, 31;
	mov.b32 	%r5, %f32;
	shfl.sync.up.b32	%r6|%p2, %r5, 1, 0, -1;
	mov.b32 	%f8, %r6;
	setp.eq.s32 	%p3, %r2, 0;
	add.f32 	%f9, %f32, %f8;
	selp.f32 	%f10, %f32, %f9, %p3;
	mov.b32 	%r7, %f10;
	shfl.sync.up.b32	%r8|%p4, %r7, 2, 0, -1;
	mov.b32 	%f11, %r8;
	setp.lt.u32 	%p5, %r2, 2;
	add.f32 	%f12, %f10, %f11;
	selp.f32 	%f13, %f10, %f12, %p5;
	mov.b32 	%r9, %f13;
	shfl.sync.up.b32	%r10|%p6, %r9, 4, 0, -1;
	mov.b32 	%f14, %r10;
	setp.lt.u32 	%p7, %r2, 4;
	add.f32 	%f15, %f13, %f14;
	selp.f32 	%f16, %f13, %f15, %p7;
	mov.b32 	%r11, %f16;
	shfl.sync.up.b32	%r12|%p8, %r11, 8, 0, -1;
	mov.b32 	%f17, %r12;
	setp.lt.u32 	%p9, %r2, 8;
	add.f32 	%f18, %f16, %f17;
	selp.f32 	%f19, %f16, %f18, %p9;
	mov.b32 	%r13, %f19;
	shfl.sync.up.b32	%r14|%p10, %r13, 16, 0, -1;
	mov.b32 	%f20, %r14;
	setp.lt.u32 	%p11, %r2, 16;
	add.f32 	%f3, %f19, %f20;
	selp.f32 	%f33, %f19, %f3, %p11;
	setp.ne.s32 	%p12, %r2, 31;
	shr.u32 	%r15, %r1, 3;
	and.b32  	%r16, %r15, 124;
	mov.u32 	%r17, _ZZ14BlockPrefixSumILi256EEffE4smem;
	add.s32 	%r3, %r17, %r16;
	@%p12 bra 	$L__BB0_4;
	st.shared.f32 	[%r3], %f3;
$L__BB0_4:
	bar.sync 	0;
	setp.gt.u32 	%p13, %r1, 31;
	@%p13 bra 	$L__BB0_6;
	setp.lt.u32 	%p14, %r2, 4;
	setp.lt.u32 	%p15, %r2, 2;
	setp.eq.s32 	%p16, %r2, 0;
	shl.b32 	%r18, %r2, 2;
	add.s32 	%r20, %r17, %r18;
	ld.shared.f32 	%f21, [%r20];
	mov.b32 	%r21, %f21;
	shfl.sync.up.b32	%r22|%p17, %r21, 1, 0, -1;
	mov.b32 	%f22, %r22;
	add.f32 	%f23, %f21, %f22;
	selp.f32 	%f24, %f21, %f23, %p16;
	mov.b32 	%r23, %f24;
	shfl.sync.up.b32	%r24|%p18, %r23, 2, 0, -1;
	mov.b32 	%f25, %r24;
	add.f32 	%f26, %f24, %f25;
	selp.f32 	%f27, %f24, %f26, %p15;
	mov.b32 	%r25, %f27;
	shfl.sync.up.b32	%r26|%p19, %r25, 4, 0, -1;
	mov.b32 	%f28, %r26;
	add.f32 	%f29, %f27, %f28;
	selp.f32 	%f30, %f27, %f29, %p14;
	st.shared.f32 	[%r20], %f30;
$L__BB0_6:
	setp.lt.u32 	%p20, %r1, 32;
	bar.sync 	0;
	@%p20 bra 	$L__BB0_8;
	ld.shared.f32 	%f31, [%r3+-4];
	add.f32 	%f33, %f33, %f31;
$L__BB0_8:
	setp.ge.s32 	%p21, %r1, %r4;
	@%p21 bra 	$L__BB0_10;
	cvta.to.global.u64 	%rd6, %rd2;
	mul.wide.u32 	%rd7, %r1, 4;
	add.s64 	%rd8, %rd6, %rd7;
	st.global.f32 	[%rd8], %f33;
$L__BB0_10:
	ret;

}


// ===== COMPILED SASS (sm_100) =====

	.target	sm_100

	.elftype	@"ET_EXEC"


//--------------------- .note.nv.tkinfo           --------------------------
	.section	.note.nv.tkinfo,"",@"SHT_NOTE"
	.sectionflags	@"SHF_NOTE_NV_TKINFO"
	.tkinfo
        /*0018*/ 	.word	0x00000002
        /*0030*/ 	.string	""
        /*0030*/ 	.string	"ptxas"
        /*0030*/ 	.string	"Cuda compilation tools, release 13.0, V13.0.88"
        /*0030*/ 	.string	"Build cuda_13.0.r13.0/compiler.36424714_0"
        /*0030*/ 	.string	"-arch sm_100 -m 64 "



//--------------------- .note.nv.cuinfo           --------------------------
	.section	.note.nv.cuinfo,"",@"SHT_NOTE"
	.sectionflags	@"SHF_NOTE_NV_CUINFO"
        /*0018*/ 	.short	0x0002
        /*001a*/ 	.short	0x0064
        /*001c*/ 	.short	0x0082
	.zero		2


//--------------------- .nv.info                  --------------------------
	.section	.nv.info,"",@"SHT_CUDA_INFO"
	.align	4


	//----- nvinfo : EIATTR_REGCOUNT
	.align		4
        /*0000*/ 	.byte	0x04, 0x2f
        /*0002*/ 	.short	(.L_1 - .L_0)
	.align		4
.L_0:
        /*0004*/ 	.word	index@(_Z17prefix_sum_kernelILi256EEvPfS0_i)
        /*0008*/ 	.word	0x00000010


	//----- nvinfo : EIATTR_FRAME_SIZE
	.align		4
.L_1:
        /*000c*/ 	.byte	0x04, 0x11
        /*000e*/ 	.short	(.L_3 - .L_2)
	.align		4
.L_2:
        /*0010*/ 	.word	index@(_Z17prefix_sum_kernelILi256EEvPfS0_i)
        /*0014*/ 	.word	0x00000000


	//----- nvinfo : EIATTR_MIN_STACK_SIZE
	.align		4
.L_3:
        /*0018*/ 	.byte	0x04, 0x12
        /*001a*/ 	.short	(.L_5 - .L_4)
	.align		4
.L_4:
        /*001c*/ 	.word	index@(_Z17prefix_sum_kernelILi256EEvPfS0_i)
        /*0020*/ 	.word	0x00000000
.L_5:


//--------------------- .nv.compat                --------------------------
	.section	.nv.compat,"",@"SHT_CUDA_COMPAT_INFO"
	.align	4
        /*0000*/ 	.byte	0x02, 0x09, 0x00, 0x00, 0x02, 0x02, 0x01, 0x00, 0x02, 0x05, 0x05, 0x00, 0x03, 0x07, 0x01, 0x01
        /*0010*/ 	.byte	0x02, 0x03, 0x00, 0x00, 0x02, 0x06, 0x01, 0x00, 0x04, 0x0b, 0x08, 0x00, 0x09, 0x00, 0x00, 0x00
        /*0020*/ 	.byte	0x00, 0x00, 0x00, 0x00


//--------------------- .nv.info._Z17prefix_sum_kernelILi256EEvPfS0_i --------------------------
	.section	.nv.info._Z17prefix_sum_kernelILi256EEvPfS0_i,"",@"SHT_CUDA_INFO"
	.sectionflags	@""
	.align	4


	//----- nvinfo : EIATTR_CUDA_API_VERSION
	.align		4
        /*0000*/ 	.byte	0x04, 0x37
        /*0002*/ 	.short	(.L_7 - .L_6)
.L_6:
        /*0004*/ 	.word	0x00000082


	//----- nvinfo : EIATTR_KPARAM_INFO
	.align		4
.L_7:
        /*0008*/ 	.byte	0x04, 0x17
        /*000a*/ 	.short	(.L_9 - .L_8)
.L_8:
        /*000c*/ 	.word	0x00000000
        /*0010*/ 	.short	0x0002
        /*0012*/ 	.short	0x0010
        /*0014*/ 	.byte	0x00, 0xf0, 0x11, 0x00


	//----- nvinfo : EIATTR_KPARAM_INFO
	.align		4
.L_9:
        /*0018*/ 	.byte	0x04, 0x17
        /*001a*/ 	.short	(.L_11 - .L_10)
.L_10:
        /*001c*/ 	.word	0x00000000
        /*0020*/ 	.short	0x0001
        /*0022*/ 	.short	0x0008
        /*0024*/ 	.byte	0x00, 0xf5, 0x21, 0x00


	//----- nvinfo : EIATTR_KPARAM_INFO
	.align		4
.L_11:
        /*0028*/ 	.byte	0x04, 0x17
        /*002a*/ 	.short	(.L_13 - .L_12)
.L_12:
        /*002c*/ 	.word	0x00000000
        /*0030*/ 	.short	0x0000
        /*0032*/ 	.short	0x0000
        /*0034*/ 	.byte	0x00, 0xf5, 0x21, 0x00


	//----- nvinfo : EIATTR_SPARSE_MMA_MASK
	.align		4
.L_13:
        /*0038*/ 	.byte	0x03, 0x50
        /*003a*/ 	.short	0x0000


	//----- nvinfo : EIATTR_MAXREG_COUNT
	.align		4
        /*003c*/ 	.byte	0x03, 0x1b
        /*003e*/ 	.short	0x00ff


	//----- nvinfo : EIATTR_NUM_BARRIERS
	.align		4
        /*0040*/ 	.byte	0x02, 0x4c
        /*0042*/ 	.byte	0x01
	.zero		1


	//----- nvinfo : EIATTR_MERCURY_ISA_VERSION
	.align		4
        /*0044*/ 	.byte	0x03, 0x5f
        /*0046*/ 	.short	0x0101


	//----- nvinfo : EIATTR_COOP_GROUP_MASK_REGIDS
	.align		4
        /*0048*/ 	.byte	0x04, 0x29
        /*004a*/ 	.short	(.L_15 - .L_14)


	//   ....[0]....
.L_14:
        /*004c*/ 	.word	0xffffffff


	//   ....[1]....
        /*0050*/ 	.word	0xffffffff


	//   ....[2]....
        /*0054*/ 	.word	0xffffffff


	//   ....[3]....
        /*0058*/ 	.word	0xffffffff


	//   ....[4]....
        /*005c*/ 	.word	0xffffffff


	//   ....[5]....
        /*0060*/ 	.word	0xffffffff


	//   ....[6]....
        /*0064*/ 	.word	0xffffffff


	//   ....[7]....
        /*0068*/ 	.word	0xffffffff


	//   ....[8]....
        /*006c*/ 	.word	0x05000004


	//   ....[9]....
        /*0070*/ 	.word	0x05000004


	//   ....[10]....
        /*0074*/ 	.word	0x05000004


	//----- nvinfo : EIATTR_COOP_GROUP_INSTR_OFFSETS
	.align		4
.L_15:
        /*0078*/ 	.byte	0x04, 0x28
        /*007a*/ 	.short	(.L_17 - .L_16)


	//   ....[0]....
.L_16:
        /*007c*/ 	.word	0x00000120


	//   ....[1]....
        /*0080*/ 	.word	0x00000150


	//   ....[2]....
        /*0084*/ 	.word	0x00000170


	//   ....[3]....
        /*0088*/ 	.word	0x00000190


	//   ....[4]....
        /*008c*/ 	.word	0x000001c0


	//   ....[5]....
        /*0090*/ 	.word	0x00000280


	//   ....[6]....
        /*0094*/ 	.word	0x000002a0


	//   ....[7]....
        /*0098*/ 	.word	0x000002c0


	//   ....[8]....
        /*009c*/ 	.word	0x000003e0


	//   ....[9]....
        /*00a0*/ 	.word	0x00000440


	//   ....[10]....
        /*00a4*/ 	.word	0x000004a0


	//----- nvinfo : EIATTR_VRC_CTA_INIT_COUNT
	.align		4
.L_17:
        /*00a8*/ 	.byte	0x02, 0x4a
	.zero		1
	.zero		1


	//----- nvinfo : EIATTR_EXIT_INSTR_OFFSETS
	.align		4
        /*00ac*/ 	.byte	0x04, 0x1c
        /*00ae*/ 	.short	(.L_19 - .L_18)


	//   ....[0]....
.L_18:
        /*00b0*/ 	.word	0x00000330


	//   ....[1]....
        /*00b4*/ 	.word	0x00000380


	//----- nvinfo : EIATTR_CRS_STACK_SIZE
	.align		4
.L_19:
        /*00b8*/ 	.byte	0x04, 0x1e
        /*00ba*/ 	.short	(.L_21 - .L_20)
.L_20:
        /*00bc*/ 	.word	0x00000000


	//----- nvinfo : EIATTR_CBANK_PARAM_SIZE
	.align		4
.L_21:
        /*00c0*/ 	.byte	0x03, 0x19
        /*00c2*/ 	.short	0x0014


	//----- nvinfo : EIATTR_PARAM_CBANK
	.align		4
        /*00c4*/ 	.byte	0x04, 0x0a
        /*00c6*/ 	.short	(.L_23 - .L_22)
	.align		4
.L_22:
        /*00c8*/ 	.word	index@(.nv.constant0._Z17prefix_sum_kernelILi256EEvPfS0_i)
        /*00cc*/ 	.short	0x0380
        /*00ce*/ 	.short	0x0014


	//----- nvinfo : EIATTR_SW_WAR
	.align		4
.L_23:
        /*00d0*/ 	.byte	0x04, 0x36
        /*00d2*/ 	.short	(.L_25 - .L_24)
.L_24:
        /*00d4*/ 	.word	0x00000008
.L_25:


//--------------------- .nv.callgraph             --------------------------
	.section	.nv.callgraph,"",@"SHT_CUDA_CALLGRAPH"
	.align	4
	.sectionentsize	8
	.align		4
        /*0000*/ 	.word	0x00000000
	.align		4
        /*0004*/ 	.word	0xffffffff
	.align		4
        /*0008*/ 	.word	0x00000000
	.align		4
        /*000c*/ 	.word	0xfffffffe
	.align		4
        /*0010*/ 	.word	0x00000000
	.align		4
        /*0014*/ 	.word	0xfffffffd
	.align		4
        /*0018*/ 	.word	0x00000000
	.align		4
        /*001c*/ 	.word	0xfffffffc


//--------------------- .text._Z17prefix_sum_kernelILi256EEvPfS0_i --------------------------
	.section	.text._Z17prefix_sum_kernelILi256EEvPfS0_i,"ax",@progbits
	.align	128
        .global         _Z17prefix_sum_kernelILi256EEvPfS0_i
        .type           _Z17prefix_sum_kernelILi256EEvPfS0_i,@function
        .size           _Z17prefix_sum_kernelILi256EEvPfS0_i,(.L_x_7 - _Z17prefix_sum_kernelILi256EEvPfS0_i)
        .other          _Z17prefix_sum_kernelILi256EEvPfS0_i,@"STO_CUDA_ENTRY STV_DEFAULT"
_Z17prefix_sum_kernelILi256EEvPfS0_i:
.text._Z17prefix_sum_kernelILi256EEvPfS0_i:
[----:B------:R-:W-:Y:S01]  /*0000*/  LDC R1, c[0x0][0x37c] ;  /* 0x0000df00ff017b82 */ /* 0x000fe20000000800 */
[----:B------:R-:W0:Y:S01]  /*0010*/  S2R R9, SR_TID.X ;  /* 0x0000000000097919 */ /* 0x000e220000002100 */
[----:B------:R-:W0:Y:S01]  /*0020*/  LDCU UR4, c[0x0][0x390] ;  /* 0x00007200ff0477ac */ /* 0x000e220008000800 */
[----:B------:R-:W-:Y:S01]  /*0030*/  IMAD.MOV.U32 R5, RZ, RZ, RZ ;  /* 0x000000ffff057224 */ /* 0x000fe200078e00ff */
[----:B------:R-:W1:Y:S01]  /*0040*/  LDCU.64 UR6, c[0x0][0x358] ;  /* 0x00006b00ff0677ac */ /* 0x000e620008000a00 */
[----:B0-----:R-:W-:-:S13]  /*0050*/  ISETP.GE.AND P0, PT, R9, UR4, PT ;  /* 0x0000000409007c0c */ /* 0x001fda000bf06270 */
[----:B------:R-:W0:Y:S02]  /*0060*/  @!P0 LDC.64 R2, c[0x0][0x380] ;  /* 0x0000e000ff028b82 */ /* 0x000e240000000a00 */
[----:B0-----:R-:W-:-:S05]  /*0070*/  @!P0 IMAD.WIDE.U32 R2, R9, 0x4, R2 ;  /* 0x0000000409028825 */ /* 0x001fca00078e0002 */
[----:B-1----:R0:W2:Y:S01]  /*0080*/  @!P0 LDG.E R5, desc[UR6][R2.64] ;  /* 0x0000000602058981 */ /* 0x0020a2000c1e1900 */
[C---:B------:R-:W-:Y:S01]  /*0090*/  LOP3.LUT P1, R0, R9.reuse, 0x1f, RZ, 0xc0, !PT ;  /* 0x0000001f09007812 */ /* 0x040fe2000782c0ff */
[----:B------:R-:W1:Y:S01]  /*00a0*/  S2UR UR5, SR_CgaCtaId ;  /* 0x00000000000579c3 */ /* 0x000e620000008800 */
[----:B------:R-:W-:Y:S01]  /*00b0*/  UMOV UR4, 0x400 ;  /* 0x0000040000047882 */ /* 0x000fe20000000000 */
[----:B------:R-:W-:Y:S02]  /*00c0*/  ISETP.GT.U32.AND P4, PT, R9, 0x1f, PT ;  /* 0x0000001f0900780c */ /* 0x000fe40003f84070 */
[C---:B------:R-:W-:Y:S02]  /*00d0*/  ISETP.GE.U32.AND P2, PT, R0.reuse, 0x4, PT ;  /* 0x000000040000780c */ /* 0x040fe40003f46070 */
[----:B------:R-:W-:Y:S02]  /*00e0*/  ISETP.GE.U32.AND P3, PT, R0, 0x8, PT ;  /* 0x000000080000780c */ /* 0x000fe40003f66070 */
[----:B0-----:R-:W-:-:S04]  /*00f0*/  SHF.R.U32.HI R3, RZ, 0x3, R9 ;  /* 0x00000003ff037819 */ /* 0x001fc80000011609 */
[----:B------:R-:W-:Y:S01]  /*0100*/  LOP3.LUT R3, R3, 0x7c, RZ, 0xc0, !PT ;  /* 0x0000007c03037812 */ /* 0x000fe200078ec0ff */
[----:B-1----:R-:W-:Y:S01]  /*0110*/  ULEA UR4, UR5, UR4, 0x18 ;  /* 0x0000000405047291 */ /* 0x002fe2000f8ec0ff */
[----:B--2---:R-:W0:Y:S02]  /*0120*/  SHFL.UP PT, R4, R5, 0x1, RZ ;  /* 0x0420000005047989 */ /* 0x004e2400000e00ff */
[----:B0-----:R-:W-:Y:S01]  /*0130*/  @P1 FADD R5, R4, R5 ;  /* 0x0000000504051221 */ /* 0x001fe20000000000 */
[----:B------:R-:W-:-:S04]  /*0140*/  ISETP.GE.U32.AND P1, PT, R0, 0x2, PT ;  /* 0x000000020000780c */ /* 0x000fc80003f26070 */
[----:B------:R-:W0:Y:S09]  /*0150*/  SHFL.UP PT, R4, R5, 0x2, RZ ;  /* 0x0440000005047989 */ /* 0x000e3200000e00ff */
[----:B0-----:R-:W-:-:S05]  /*0160*/  @P1 FADD R5, R5, R4 ;  /* 0x0000000405051221 */ /* 0x001fca0000000000 */
[----:B------:R-:W0:Y:S02]  /*0170*/  SHFL.UP PT, R4, R5, 0x4, RZ ;  /* 0x0480000005047989 */ /* 0x000e2400000e00ff */
[----:B0-----:R-:W-:-:S05]  /*0180*/  @P2 FADD R5, R5, R4 ;  /* 0x0000000405052221 */ /* 0x001fca0000000000 */
[----:B------:R-:W0:Y:S02]  /*0190*/  SHFL.UP PT, R4, R5, 0x8, RZ ;  /* 0x0500000005047989 */ /* 0x000e2400000e00ff */
[----:B0-----:R-:W-:Y:S01]  /*01a0*/  @P3 FADD R5, R5, R4 ;  /* 0x0000000405053221 */ /* 0x001fe20000000000 */
[----:B------:R-:W-:-:S04]  /*01b0*/  ISETP.NE.AND P3, PT, R0, 0x1f, PT ;  /* 0x0000001f0000780c */ /* 0x000fc80003f65270 */
[----:B------:R-:W0:Y:S02]  /*01c0*/  SHFL.UP PT, R2, R5, 0x10, RZ ;  /* 0x0600000005027989 */ /* 0x000e2400000e00ff */
[----:B0-----:R-:W-:-:S07]  /*01d0*/  FADD R2, R5, R2 ;  /* 0x0000000205027221 */ /* 0x001fce0000000000 */
[----:B------:R0:W-:Y:S01]  /*01e0*/  @!P3 STS [R3+UR4], R2 ;  /* 0x000000020300b988 */ /* 0x0001e20008000804 */
[----:B------:R-:W-:Y:S01]  /*01f0*/  BAR.SYNC.DEFER_BLOCKING 0x0 ;  /* 0x0000000000007b1d */ /* 0x000fe20000010000 */
[----:B------:R-:W-:-:S04]  /*0200*/  ISETP.GE.U32.AND P3, PT, R0, 0x10, PT ;  /* 0x000000100000780c */ /* 0x000fc80003f66070 */
[----:B------:R-:W-:Y:S01]  /*0210*/  FSEL R5, R5, R2, !P3 ;  /* 0x0000000205057208 */ /* 0x000fe20005800000 */
[----:B------:R-:W-:Y:S08]  /*0220*/  @P4 BRA `(.L_x_0) ;  /* 0x0000000000304947 */ /* 0x000ff00003800000 */
[C---:B0-----:R-:W-:Y:S01]  /*0230*/  LEA R2, R0.reuse, UR4, 0x2 ;  /* 0x0000000400027c11 */ /* 0x041fe2000f8e10ff */
[----:B------:R-:W-:Y:S01]  /*0240*/  UMOV UR5, 0xffffffff ;  /* 0xffffffff00057882 */ /* 0x000fe20000000000 */
[----:B------:R-:W-:-:S03]  /*0250*/  ISETP.NE.AND P3, PT, R0, RZ, PT ;  /* 0x000000ff0000720c */ /* 0x000fc60003f65270 */
[----:B------:R0:W1:Y:S01]  /*0260*/  LDS R7, [R2] ;  /* 0x0000000002077984 */ /* 0x0000620000000800 */
[----:B------:R-:W-:Y:S09]  /*0270*/  BRA.DIV UR5, `(.L_x_1) ;  /* 0x0000000205447947 */ /* 0x000ff2000b800000 */
[----:B-1----:R-:W1:Y:S02]  /*0280*/  SHFL.UP PT, R0, R7, 0x1, RZ ;  /* 0x0420000007007989 */ /* 0x002e6400000e00ff */
[----:B-1----:R-:W-:-:S05]  /*0290*/  @P3 FADD R7, R7, R0 ;  /* 0x0000000007073221 */ /* 0x002fca0000000000 */
[----:B------:R-:W1:Y:S02]  /*02a0*/  SHFL.UP PT, R0, R7, 0x2, RZ ;  /* 0x0440000007007989 */ /* 0x000e6400000e00ff */
[----:B-1----:R-:W-:-:S05]  /*02b0*/  @P1 FADD R7, R7, R0 ;  /* 0x0000000007071221 */ /* 0x002fca0000000000 */
[----:B------:R1:W2:Y:S02]  /*02c0*/  SHFL.UP PT, R0, R7, 0x4, RZ ;  /* 0x0480000007007989 */ /* 0x0002a400000e00ff */
.L_x_5:
[----:B-12---:R-:W-:-:S05]  /*02d0*/  @P2 FADD R7, R7, R0 ;  /* 0x0000000007072221 */ /* 0x006fca0000000000 */
[----:B------:R1:W-:Y:S02]  /*02e0*/  STS [R2], R7 ;  /* 0x0000000702007388 */ /* 0x0003e40000000800 */
.L_x_0:
[----:B------:R-:W-:Y:S05]  /*02f0*/  WARPSYNC.ALL ;  /* 0x0000000000007948 */ /* 0x000fea0003800000 */
[----:B------:R-:W-:Y:S01]  /*0300*/  BAR.SYNC.DEFER_BLOCKING 0x0 ;  /* 0x0000000000007b1d */ /* 0x000fe20000010000 */
[----:B------:R-:W-:-:S13]  /*0310*/  ISETP.GE.U32.AND P1, PT, R9, 0x20, PT ;  /* 0x000000200900780c */ /* 0x000fda0003f26070 */
[----:B------:R2:W3:Y:S01]  /*0320*/  @P1 LDS R0, [R3+UR4+-0x4] ;  /* 0xfffffc0403001984 */ /* 0x0004e20008000800 */
[----:B------:R-:W-:Y:S05]  /*0330*/  @P0 EXIT ;  /* 0x000000000000094d */ /* 0x000fea0003800000 */
[----:B012---:R-:W0:Y:S01]  /*0340*/  LDC.64 R2, c[0x0][0x388] ;  /* 0x0000e200ff027b82 */ /* 0x007e220000000a00 */
[----:B---3--:R-:W-:Y:S01]  /*0350*/  @P1 FADD R5, R5, R0 ;  /* 0x0000000005051221 */ /* 0x008fe20000000000 */
[----:B0-----:R-:W-:-:S05]  /*0360*/  IMAD.WIDE.U32 R2, R9, 0x4, R2 ;  /* 0x0000000409027825 */ /* 0x001fca00078e0002 */
[----:B------:R-:W-:Y:S01]  /*0370*/  STG.E desc[UR6][R2.64], R5 ;  /* 0x0000000502007986 */ /* 0x000fe2000c101906 */
[----:B------:R-:W-:Y:S05]  /*0380*/  EXIT ;  /* 0x000000000000794d */ /* 0x000fea0003800000 */
.L_x_1:
[----:B------:R-:W-:Y:S01]  /*0390*/  HFMA2 R13, -RZ, RZ, 0, 0 ;  /* 0x00000000ff0d7431 */ /* 0x000fe200000001ff */
[----:B-1----:R-:W-:Y:S01]  /*03a0*/  MOV R11, R7 ;  /* 0x00000007000b7202 */ /* 0x002fe20000000f00 */
[----:B------:R-:W-:Y:S02]  /*03b0*/  IMAD.MOV.U32 R6, RZ, RZ, 0x1 ;  /* 0x00000001ff067424 */ /* 0x000fe400078e00ff */
[----:B------:R-:W-:-:S07]  /*03c0*/  IMAD.MOV.U32 R4, RZ, RZ, -0x1 ;  /* 0xffffffffff047424 */ /* 0x000fce00078e00ff */
[----:B0-----:R-:W-:Y:S05]  /*03d0*/  WARPSYNC.COLLECTIVE R4, `(.L_x_2) ;  /* 0x0000000004087348 */ /* 0x001fea0003c00000 */
[----:B------:R1:W2:Y:S02]  /*03e0*/  SHFL.UP P4, R0, R11, R6, R13 ;  /* 0x040000060b007389 */ /* 0x0002a4000008000d */
[----:B012---:R-:W-:Y:S05]  /*03f0*/  ENDCOLLECTIVE ;  /* 0x000000000000791b */ /* 0x007fea0003800000 */
.L_x_2:
[----:B------:R-:W-:Y:S02]  /*0400*/  IMAD.MOV.U32 R6, RZ, RZ, 0x2 ;  /* 0x00000002ff067424 */ /* 0x000fe400078e00ff */
[----:B------:R-:W-:-:S05]  /*0410*/  @P3 FADD R7, R7, R0 ;  /* 0x0000000007073221 */ /* 0x000fca0000000000 */
[----:B------:R-:W-:-:S07]  /*0420*/  MOV R11, R7 ;  /* 0x00000007000b7202 */ /* 0x000fce0000000f00 */
[----:B------:R-:W-:Y:S05]  /*0430*/  WARPSYNC.COLLECTIVE R4, `(.L_x_3) ;  /* 0x0000000004087348 */ /* 0x000fea0003c00000 */
[----:B------:R0:W1:Y:S02]  /*0440*/  SHFL.UP P4, R0, R11, R6, R13 ;  /* 0x040000060b007389 */ /* 0x000064000008000d */
[----:B01----:R-:W-:Y:S05]  /*0450*/  ENDCOLLECTIVE ;  /* 0x000000000000791b */ /* 0x003fea0003800000 */
.L_x_3:
[----:B------:R-:W-:Y:S02]  /*0460*/  IMAD.MOV.U32 R6, RZ, RZ, 0x4 ;  /* 0x00000004ff067424 */ /* 0x000fe400078e00ff */
[----:B------:R-:W-:-:S05]  /*0470*/  @P1 FADD R7, R7, R0 ;  /* 0x0000000007071221 */ /* 0x000fca0000000000 */
[----:B------:R-:W-:-:S07]  /*0480*/  MOV R11, R7 ;  /* 0x00000007000b7202 */ /* 0x000fce0000000f00 */
[----:B------:R-:W-:Y:S05]  /*0490*/  WARPSYNC.COLLECTIVE R4, `(.L_x_4) ;  /* 0x0000000004087348 */ /* 0x000fea0003c00000 */
[----:B------:R0:W1:Y:S02]  /*04a0*/  SHFL.UP P4, R0, R11, R6, R13 ;  /* 0x040000060b007389 */ /* 0x000064000008000d */
[----:B01----:R-:W-:Y:S05]  /*04b0*/  ENDCOLLECTIVE ;  /* 0x000000000000791b */ /* 0x003fea0003800000 */
.L_x_4:
[----:B------:R-:W-:Y:S05]  /*04c0*/  BRA `(.L_x_5) ;  /* 0xfffffffc00807947 */ /* 0x000fea000383ffff */
.L_x_6:
[----:B------:R-:W-:-:S00]  /*04d0*/  BRA `(.L_x_6) ;  /* 0xfffffffc00fc7947 */ /* 0x000fc0000383ffff */
[----:B------:R-:W-:-:S00]  /*04e0*/  NOP ;  /* 0x0000000000007918 */ /* 0x000fc00000000000 */
        /* <DEDUP_REMOVED lines=9> */
.L_x_7:


//--------------------- .nv.shared._Z17prefix_sum_kernelILi256EEvPfS0_i --------------------------
	.section	.nv.shared._Z17prefix_sum_kernelILi256EEvPfS0_i,"aw",@nobits
	.sectionflags	@""
	.align	4
.nv.shared._Z17prefix_sum_kernelILi256EEvPfS0_i:
	.zero		1056


//--------------------- .nv.shared.reserved.0     --------------------------
	.section	.nv.shared.reserved.0,"aw",@nobits
	.weak		__nv_reservedSMEM_offset_0_alias
	.size		__nv_reservedSMEM_offset_0_alias, 0, 64
	.other		__nv_reservedSMEM_offset_0_alias,@"STO_CUDA_RESERVED_SHARED STV_DEFAULT"
__nv_reservedSMEM_offset_0_alias:
	.zero		0
	.zero		64


//--------------------- .nv.constant0._Z17prefix_sum_kernelILi256EEvPfS0_i --------------------------
	.section	.nv.constant0._Z17prefix_sum_kernelILi256EEvPfS0_i,"a",@progbits
	.sectionflags	@""
	.align	4
.nv.constant0._Z17prefix_sum_kernelILi256EEvPfS0_i:
	.zero		916


//--------------------- SYMBOLS --------------------------

	.type		.nv.reservedSmem.offset0,@object
	.size		.nv.reservedSmem.offset0,0x4
	.type		.nv.reservedSmem.cap,@object
	.size		.nv.reservedSmem.cap,0x4
